	.headerflags	@"EF_CUDA_TEXMODE_UNIFIED EF_CUDA_64BIT_ADDRESS EF_CUDA_ACCELERATORS EF_CUDA_SM90 EF_CUDA_VIRTUAL_SM(EF_CUDA_SM90)"
	.elftype	@"ET_EXEC"


//--------------------- .nv.info                  --------------------------
	.section	.nv.info,"",@"SHT_CUDA_INFO"
	.align	4


	//----- nvinfo : EIATTR_REGCOUNT
	.align		4
        /*0000*/ 	.byte	0x04, 0x2f
        /*0002*/ 	.short	(.L_1 - .L_0)
	.align		4
.L_0:
        /*0004*/ 	.word	index@(triton_poi_fused_cat_121)
        /*0008*/ 	.word	0x0000001e


	//----- nvinfo : EIATTR_MIN_STACK_SIZE
	.align		4
.L_1:
        /*000c*/ 	.byte	0x04, 0x12
        /*000e*/ 	.short	(.L_3 - .L_2)
	.align		4
.L_2:
        /*0010*/ 	.word	index@(triton_poi_fused_cat_121)
        /*0014*/ 	.word	0x00000000


	//----- nvinfo : EIATTR_FRAME_SIZE
	.align		4
.L_3:
        /*0018*/ 	.byte	0x04, 0x11
        /*001a*/ 	.short	(.L_5 - .L_4)
	.align		4
.L_4:
        /*001c*/ 	.word	index@(triton_poi_fused_cat_121)
        /*0020*/ 	.word	0x00000000


	//----- nvinfo : EIATTR_MIN_STACK_SIZE
	.align		4
.L_5:
        /*0024*/ 	.byte	0x04, 0x12
        /*0026*/ 	.short	(.L_7 - .L_6)
	.align		4
.L_6:
        /*0028*/ 	.word	index@(triton_poi_fused_cat_121)
        /*002c*/ 	.word	0x00000000
.L_7:


//--------------------- .nv.info.triton_poi_fused_cat_121 --------------------------
	.section	.nv.info.triton_poi_fused_cat_121,"",@"SHT_CUDA_INFO"
	.sectionflags	@""
	.align	4


	//----- nvinfo : EIATTR_CUDA_API_VERSION
	.align		4
        /*0000*/ 	.byte	0x04, 0x37
        /*0002*/ 	.short	(.L_9 - .L_8)
.L_8:
        /*0004*/ 	.word	0x0000007c


	//----- nvinfo : EIATTR_KPARAM_INFO
	.align		4
.L_9:
        /*0008*/ 	.byte	0x04, 0x17
        /*000a*/ 	.short	(.L_11 - .L_10)
.L_10:
        /*000c*/ 	.word	0x00000000
        /*0010*/ 	.short	0x0009
        /*0012*/ 	.short	0x0048
        /*0014*/ 	.byte	0x00, 0xf0, 0x11, 0x00


	//----- nvinfo : EIATTR_KPARAM_INFO
	.align		4
.L_11:
        /*0018*/ 	.byte	0x04, 0x17
        /*001a*/ 	.short	(.L_13 - .L_12)
.L_12:
        /*001c*/ 	.word	0x00000000
        /*0020*/ 	.short	0x0008
        /*0022*/ 	.short	0x0040
        /*0024*/ 	.byte	0x00, 0xf4, 0x21, 0x00


	//----- nvinfo : EIATTR_KPARAM_INFO
	.align		4
.L_13:
        /*0028*/ 	.byte	0x04, 0x17
        /*002a*/ 	.short	(.L_15 - .L_14)
.L_14:
        /*002c*/ 	.word	0x00000000
        /*0030*/ 	.short	0x0007
        /*0032*/ 	.short	0x0038
        /*0034*/ 	.byte	0x00, 0xf4, 0x21, 0x00


	//----- nvinfo : EIATTR_KPARAM_INFO
	.align		4
.L_15:
        /*0038*/ 	.byte	0x04, 0x17
        /*003a*/ 	.short	(.L_17 - .L_16)
.L_16:
        /*003c*/ 	.word	0x00000000
        /*0040*/ 	.short	0x0006
        /*0042*/ 	.short	0x0030
        /*0044*/ 	.byte	0x00, 0xf4, 0x21, 0x00


	//----- nvinfo : EIATTR_KPARAM_INFO
	.align		4
.L_17:
        /*0048*/ 	.byte	0x04, 0x17
        /*004a*/ 	.short	(.L_19 - .L_18)
.L_18:
        /*004c*/ 	.word	0x00000000
        /*0050*/ 	.short	0x0005
        /*0052*/ 	.short	0x0028
        /*0054*/ 	.byte	0x00, 0xf4, 0x21, 0x00


	//----- nvinfo : EIATTR_KPARAM_INFO
	.align		4
.L_19:
        /*0058*/ 	.byte	0x04, 0x17
        /*005a*/ 	.short	(.L_21 - .L_20)
.L_20:
        /*005c*/ 	.word	0x00000000
        /*0060*/ 	.short	0x0004
        /*0062*/ 	.short	0x0020
        /*0064*/ 	.byte	0x00, 0xf4, 0x21, 0x00


	//----- nvinfo : EIATTR_KPARAM_INFO
	.align		4
.L_21:
        /*0068*/ 	.byte	0x04, 0x17
        /*006a*/ 	.short	(.L_23 - .L_22)
.L_22:
        /*006c*/ 	.word	0x00000000
        /*0070*/ 	.short	0x0003
        /*0072*/ 	.short	0x0018
        /*0074*/ 	.byte	0x00, 0xf4, 0x21, 0x00


	//----- nvinfo : EIATTR_KPARAM_INFO
	.align		4
.L_23:
        /*0078*/ 	.byte	0x04, 0x17
        /*007a*/ 	.short	(.L_25 - .L_24)
.L_24:
        /*007c*/ 	.word	0x00000000
        /*0080*/ 	.short	0x0002
        /*0082*/ 	.short	0x0010
        /*0084*/ 	.byte	0x00, 0xf4, 0x21, 0x00


	//----- nvinfo : EIATTR_KPARAM_INFO
	.align		4
.L_25:
        /*0088*/ 	.byte	0x04, 0x17
        /*008a*/ 	.short	(.L_27 - .L_26)
.L_26:
        /*008c*/ 	.word	0x00000000
        /*0090*/ 	.short	0x0001
        /*0092*/ 	.short	0x0008
        /*0094*/ 	.byte	0x00, 0xf4, 0x21, 0x00


	//----- nvinfo : EIATTR_KPARAM_INFO
	.align		4
.L_27:
        /*0098*/ 	.byte	0x04, 0x17
        /*009a*/ 	.short	(.L_29 - .L_28)
.L_28:
        /*009c*/ 	.word	0x00000000
        /*00a0*/ 	.short	0x0000
        /*00a2*/ 	.short	0x0000
        /*00a4*/ 	.byte	0x00, 0xf4, 0x21, 0x00


	//----- nvinfo : EIATTR_SPARSE_MMA_MASK
	.align		4
.L_29:
        /*00a8*/ 	.byte	0x03, 0x50
        /*00aa*/ 	.short	0x0000


	//----- nvinfo : EIATTR_MAXREG_COUNT
	.align		4
        /*00ac*/ 	.byte	0x03, 0x1b
        /*00ae*/ 	.short	0x00ff


	//----- nvinfo : EIATTR_EXIT_INSTR_OFFSETS
	.align		4
        /*00b0*/ 	.byte	0x04, 0x1c
        /*00b2*/ 	.short	(.L_31 - .L_30)


	//   ....[0]....
.L_30:
        /*00b4*/ 	.word	0x00000950


	//----- nvinfo : EIATTR_REQNTID
	.align		4
.L_31:
        /*00b8*/ 	.byte	0x04, 0x10
        /*00ba*/ 	.short	(.L_33 - .L_32)
.L_32:
        /*00bc*/ 	.word	0x00000080
        /*00c0*/ 	.word	0x00000001
        /*00c4*/ 	.word	0x00000001


	//----- nvinfo : EIATTR_CBANK_PARAM_SIZE
	.align		4
.L_33:
        /*00c8*/ 	.byte	0x03, 0x19
        /*00ca*/ 	.short	0x004c


	//----- nvinfo : EIATTR_PARAM_CBANK
	.align		4
        /*00cc*/ 	.byte	0x04, 0x0a
        /*00ce*/ 	.short	(.L_35 - .L_34)
	.align		4
.L_34:
        /*00d0*/ 	.word	index@(.nv.constant0.triton_poi_fused_cat_121)
        /*00d4*/ 	.short	0x0210
        /*00d6*/ 	.short	0x004c


	//----- nvinfo : EIATTR_SW_WAR
	.align		4
.L_35:
        /*00d8*/ 	.byte	0x04, 0x36
        /*00da*/ 	.short	(.L_37 - .L_36)
.L_36:
        /*00dc*/ 	.word	0x00000008
.L_37:


//--------------------- .nv.callgraph             --------------------------
	.section	.nv.callgraph,"",@"SHT_CUDA_CALLGRAPH"
	.align	4
	.sectionentsize	8
	.align		4
        /*0000*/ 	.word	0x00000000
	.align		4
        /*0004*/ 	.word	0xffffffff
	.align		4
        /*0008*/ 	.word	0x00000000
	.align		4
        /*000c*/ 	.word	0xfffffffe
	.align		4
        /*0010*/ 	.word	0x00000000
	.align		4
        /*0014*/ 	.word	0xfffffffd
	.align		4
        /*0018*/ 	.word	0x00000000
	.align		4
        /*001c*/ 	.word	0xfffffffc


//--------------------- .text.triton_poi_fused_cat_121 --------------------------
	.section	.text.triton_poi_fused_cat_121,"ax",@progbits
	.align	128
        .global         triton_poi_fused_cat_121
        .type           triton_poi_fused_cat_121,@function
        .size           triton_poi_fused_cat_121,(.L_x_1 - triton_poi_fused_cat_121)
        .other          triton_poi_fused_cat_121,@"STO_CUDA_ENTRY STV_DEFAULT"
triton_poi_fused_cat_121:
.text.triton_poi_fused_cat_121:
[----:B------:R-:W-:Y:S01]  /*0000*/  LDC R1, c[0x0][0x28] ;  /* 0x00000a00ff017b82 */ /* 0x000fe20000000800 */
[----:B------:R-:W1:Y:S07]  /*0010*/  S2R R0, SR_TID.X ;  /* 0x0000000000007919 */ /* 0x000e6e0000002100 */
[----:B------:R-:W2:Y:S01]  /*0020*/  LDC.64 R4, c[0x0][0x218] ;  /* 0x00008600ff047b82 */ /* 0x000ea20000000a00 */
[----:B------:R-:W-:Y:S01]  /*0030*/  CS2R R14, SRZ ;  /* 0x00000000000e7805 */ /* 0x000fe2000001ff00 */
[----:B------:R-:W-:Y:S01]  /*0040*/  ULDC.64 UR4, c[0x0][0x208] ;  /* 0x0000820000047ab9 */ /* 0x000fe20000000a00 */
[----:B------:R-:W3:Y:S05]  /*0050*/  S2R R3, SR_CTAID.X ;  /* 0x0000000000037919 */ /* 0x000eea0000002500 */
[----:B------:R-:W4:Y:S08]  /*0060*/  LDC.64 R8, c[0x0][0x220] ;  /* 0x00008800ff087b82 */ /* 0x000f300000000a00 */
[----:B------:R-:W5:Y:S01]  /*0070*/  LDC.64 R16, c[0x0][0x230] ;  /* 0x00008c00ff107b82 */ /* 0x000f620000000a00 */
[----:B------:R-:W-:Y:S01]  /*0080*/  CS2R R10, SRZ ;  /* 0x00000000000a7805 */ /* 0x000fe2000001ff00 */
[----:B------:R-:W-:Y:S01]  /*0090*/  ULDC.64 UR6, c[0x0][0x228] ;  /* 0x00008a0000067ab9 */ /* 0x000fe20000000a00 */
[----:B-1----:R-:W-:-:S05]  /*00a0*/  IMAD.SHL.U32 R0, R0, 0x2, RZ ;  /* 0x0000000200007824 */ /* 0x002fca00078e00ff */
[----:B------:R-:W-:-:S05]  /*00b0*/  LOP3.LUT R0, R0, 0xfe, RZ, 0xc0, !PT ;  /* 0x000000fe00007812 */ /* 0x000fca00078ec0ff */
[----:B---3--:R-:W-:-:S05]  /*00c0*/  IMAD R2, R3, 0x100, R0 ;  /* 0x0000010003027824 */ /* 0x008fca00078e0200 */
[----:B------:R-:W-:-:S04]  /*00d0*/  SHF.R.S32.HI R19, RZ, 0x1f, R2 ;  /* 0x0000001fff137819 */ /* 0x000fc80000011402 */
[CC--:B------:R-:W-:Y:S02]  /*00e0*/  LEA.HI R0, R19.reuse, R2.reuse, RZ, 0x8 ;  /* 0x0000000213007211 */ /* 0x0c0fe400078f40ff */
[----:B------:R-:W-:Y:S02]  /*00f0*/  LEA.HI R7, R19, R2, RZ, 0x4 ;  /* 0x0000000213077211 */ /* 0x000fe400078f20ff */
[----:B------:R-:W-:Y:S02]  /*0100*/  SHF.R.S32.HI R13, RZ, 0x8, R0 ;  /* 0x00000008ff0d7819 */ /* 0x000fe40000011400 */
[----:B------:R-:W-:Y:S02]  /*0110*/  SHF.R.S32.HI R12, RZ, 0x4, R7 ;  /* 0x00000004ff0c7819 */ /* 0x000fe40000011407 */
[----:B------:R-:W-:-:S04]  /*0120*/  LEA.HI R3, R13, R13, RZ, 0x5 ;  /* 0x0000000d0d037211 */ /* 0x000fc800078f28ff */
[----:B------:R-:W-:Y:S02]  /*0130*/  LOP3.LUT R6, R3, 0xffffffe0, RZ, 0xc0, !PT ;  /* 0xffffffe003067812 */ /* 0x000fe400078ec0ff */
[----:B------:R-:W-:-:S03]  /*0140*/  LEA.HI R3, R12, R12, RZ, 0x4 ;  /* 0x0000000c0c037211 */ /* 0x000fc600078f20ff */
[----:B------:R-:W-:Y:S01]  /*0150*/  IMAD.IADD R13, R13, 0x1, -R6 ;  /* 0x000000010d0d7824 */ /* 0x000fe200078e0a06 */
[----:B------:R-:W-:-:S04]  /*0160*/  LOP3.LUT R3, R3, 0xfffffff0, RZ, 0xc0, !PT ;  /* 0xfffffff003037812 */ /* 0x000fc800078ec0ff */
[----:B------:R-:W-:Y:S01]  /*0170*/  ISETP.GE.AND P0, PT, R13, 0x10, PT ;  /* 0x000000100d00780c */ /* 0x000fe20003f06270 */
[----:B------:R-:W-:Y:S01]  /*0180*/  IMAD.IADD R12, R12, 0x1, -R3 ;  /* 0x000000010c0c7824 */ /* 0x000fe200078e0a03 */
[----:B------:R-:W-:-:S03]  /*0190*/  LOP3.LUT R3, R7, 0xfffffff0, RZ, 0xc0, !PT ;  /* 0xfffffff007037812 */ /* 0x000fc600078ec0ff */
[----:B--2---:R-:W-:Y:S01]  /*01a0*/  IMAD.WIDE R20, R12, 0x8, R4 ;  /* 0x000000080c147825 */ /* 0x004fe200078e0204 */
[----:B------:R-:W-:-:S03]  /*01b0*/  CS2R R4, SRZ ;  /* 0x0000000000047805 */ /* 0x000fc6000001ff00 */
[----:B------:R-:W-:-:S04]  /*01c0*/  IMAD.IADD R3, R2, 0x1, -R3 ;  /* 0x0000000102037824 */ /* 0x000fc800078e0a03 */
[----:B------:R-:W2:Y:S01]  /*01d0*/  @!P0 LDG.E.EL.64 R14, desc[UR4][R20.64] ;  /* 0x00000004140e8981 */ /* 0x000ea2000c2e1b00 */
[----:B------:R-:W-:Y:S01]  /*01e0*/  CS2R R6, SRZ ;  /* 0x0000000000067805 */ /* 0x000fe2000001ff00 */
[----:B----4-:R-:W-:Y:S01]  /*01f0*/  IMAD.WIDE R22, R3, 0x8, R8 ;  /* 0x0000000803167825 */ /* 0x010fe200078e0208 */
[----:B------:R-:W-:-:S04]  /*0200*/  CS2R R8, SRZ ;  /* 0x0000000000087805 */ /* 0x000fc8000001ff00 */
[----:B------:R-:W3:Y:S01]  /*0210*/  @!P0 LDG.E.EL.128 R4, desc[UR4][R22.64] ;  /* 0x0000000416048981 */ /* 0x000ee2000c2e1d00 */
[----:B-----5:R-:W-:-:S05]  /*0220*/  IMAD.WIDE R16, R3, 0x8, R16 ;  /* 0x0000000803107825 */ /* 0x020fca00078e0210 */
[----:B------:R1:W4:Y:S01]  /*0230*/  @!P0 LDG.E.EL.128 R8, desc[UR4][R16.64] ;  /* 0x0000000410088981 */ /* 0x000322000c2e1d00 */
[----:B------:R-:W-:-:S04]  /*0240*/  LEA.HI R19, R19, R2, RZ, 0xd ;  /* 0x0000000213137211 */ /* 0x000fc800078f68ff */
[----:B------:R-:W-:Y:S02]  /*0250*/  LOP3.LUT R26, R19, 0xffffe000, RZ, 0xc0, !PT ;  /* 0xffffe000131a7812 */ /* 0x000fe400078ec0ff */
[----:B--2---:R-:W-:Y:S02]  /*0260*/  SEL R20, R15, RZ, !P0 ;  /* 0x000000ff0f147207 */ /* 0x004fe40004000000 */
[----:B------:R-:W-:Y:S02]  /*0270*/  SEL R18, R14, RZ, !P0 ;  /* 0x000000ff0e127207 */ /* 0x000fe40004000000 */
[----:B------:R-:W-:Y:S02]  /*0280*/  SHF.R.U32.HI R15, RZ, 0x1c, R20 ;  /* 0x0000001cff0f7819 */ /* 0x000fe40000011614 */
[----:B---3--:R-:W-:Y:S02]  /*0290*/  SEL R23, R5, RZ, !P0 ;  /* 0x000000ff05177207 */ /* 0x008fe40004000000 */
[----:B------:R-:W-:-:S02]  /*02a0*/  LOP3.LUT R15, R15, 0x8, RZ, 0xc0, !PT ;  /* 0x000000080f0f7812 */ /* 0x000fc400078ec0ff */
[----:B------:R-:W-:Y:S02]  /*02b0*/  SEL R5, R6, RZ, !P0 ;  /* 0x000000ff06057207 */ /* 0x000fe40004000000 */
[----:B------:R-:W-:Y:S02]  /*02c0*/  IADD3 R24, P1, R15, R18, RZ ;  /* 0x000000120f187210 */ /* 0x000fe40007f3e0ff */
[----:B------:R-:W-:Y:S02]  /*02d0*/  SEL R18, R7, RZ, !P0 ;  /* 0x000000ff07127207 */ /* 0x000fe40004000000 */
[----:B------:R-:W-:Y:S01]  /*02e0*/  SEL R14, R4, RZ, !P0 ;  /* 0x000000ff040e7207 */ /* 0x000fe20004000000 */
[----:B------:R-:W-:Y:S01]  /*02f0*/  IMAD.X R7, RZ, RZ, R20, P1 ;  /* 0x000000ffff077224 */ /* 0x000fe200008e0614 */
[----:B------:R-:W-:Y:S01]  /*0300*/  SHF.R.U32.HI R21, RZ, 0x1a, R23 ;  /* 0x0000001aff157819 */ /* 0x000fe20000011617 */
[----:B------:R-:W-:Y:S01]  /*0310*/  IMAD.SHL.U32 R6, R24, 0x20, RZ ;  /* 0x0000002018067824 */ /* 0x000fe200078e00ff */
[----:B-1----:R-:W-:-:S02]  /*0320*/  LEA R17, P1, R5, UR6, 0x2 ;  /* 0x0000000605117c11 */ /* 0x002fc4000f8210ff */
[----:B------:R-:W-:Y:S02]  /*0330*/  LEA R16, P2, R14, UR6, 0x2 ;  /* 0x000000060e107c11 */ /* 0x000fe4000f8410ff */
[----:B------:R-:W-:Y:S02]  /*0340*/  LOP3.LUT R21, R21, 0x20, RZ, 0xc0, !PT ;  /* 0x0000002015157812 */ /* 0x000fe400078ec0ff */
[--C-:B------:R-:W-:Y:S02]  /*0350*/  SHF.R.U32.HI R15, RZ, 0x1a, R18.reuse ;  /* 0x0000001aff0f7819 */ /* 0x100fe40000011612 */
[----:B------:R-:W-:Y:S02]  /*0360*/  LEA.HI.X R5, R5, UR7, R18, 0x2, P1 ;  /* 0x0000000705057c11 */ /* 0x000fe400088f1412 */
[----:B----4-:R-:W-:Y:S02]  /*0370*/  SEL R20, R9, RZ, !P0 ;  /* 0x000000ff09147207 */ /* 0x010fe40004000000 */
[----:B------:R-:W-:-:S02]  /*0380*/  SEL R18, R11, RZ, !P0 ;  /* 0x000000ff0b127207 */ /* 0x000fc40004000000 */
[----:B------:R-:W-:Y:S02]  /*0390*/  SHF.L.U64.HI R4, R24, 0x5, R7 ;  /* 0x0000000518047819 */ /* 0x000fe40000010207 */
[----:B------:R-:W-:Y:S02]  /*03a0*/  LEA.HI.X R7, R14, UR7, R23, 0x2, P2 ;  /* 0x000000070e077c11 */ /* 0x000fe400090f1417 */
[----:B------:R-:W-:Y:S02]  /*03b0*/  IADD3 R16, P4, P3, R6, R16, R21 ;  /* 0x0000001006107210 */ /* 0x000fe40007b9e015 */
[----:B------:R-:W-:Y:S02]  /*03c0*/  SEL R23, R8, RZ, !P0 ;  /* 0x000000ff08177207 */ /* 0x000fe40004000000 */
[----:B------:R-:W-:Y:S02]  /*03d0*/  SEL R21, R10, RZ, !P0 ;  /* 0x000000ff0a157207 */ /* 0x000fe40004000000 */
[----:B------:R-:W-:-:S02]  /*03e0*/  SHF.R.U32.HI R11, RZ, 0x1a, R20 ;  /* 0x0000001aff0b7819 */ /* 0x000fc40000011614 */
[----:B------:R-:W-:Y:S02]  /*03f0*/  SHF.R.U32.HI R9, RZ, 0x1a, R18 ;  /* 0x0000001aff097819 */ /* 0x000fe40000011612 */
[----:B------:R-:W-:Y:S02]  /*0400*/  LOP3.LUT R15, R15, 0x20, RZ, 0xc0, !PT ;  /* 0x000000200f0f7812 */ /* 0x000fe400078ec0ff */
[----:B------:R-:W-:Y:S02]  /*0410*/  LEA R10, P5, R23, UR6, 0x2 ;  /* 0x00000006170a7c11 */ /* 0x000fe4000f8a10ff */
[----:B------:R-:W-:Y:S02]  /*0420*/  LEA R8, P6, R21, UR6, 0x2 ;  /* 0x0000000615087c11 */ /* 0x000fe4000f8c10ff */
[----:B------:R-:W-:Y:S02]  /*0430*/  LOP3.LUT R11, R11, 0x20, RZ, 0xc0, !PT ;  /* 0x000000200b0b7812 */ /* 0x000fe400078ec0ff */
[----:B------:R-:W-:-:S02]  /*0440*/  LOP3.LUT R9, R9, 0x20, RZ, 0xc0, !PT ;  /* 0x0000002009097812 */ /* 0x000fc400078ec0ff */
[----:B------:R-:W-:Y:S02]  /*0450*/  IADD3 R14, P2, P1, R6, R17, R15 ;  /* 0x00000011060e7210 */ /* 0x000fe4000795e00f */
[----:B------:R-:W-:Y:S02]  /*0460*/  LEA.HI.X R23, R23, UR7, R20, 0x2, P5 ;  /* 0x0000000717177c11 */ /* 0x000fe4000a8f1414 */
[----:B------:R-:W-:Y:S01]  /*0470*/  LEA.HI.X R21, R21, UR7, R18, 0x2, P6 ;  /* 0x0000000715157c11 */ /* 0x000fe2000b0f1412 */
[----:B------:R-:W-:Y:S01]  /*0480*/  IMAD.MOV.U32 R18, RZ, RZ, RZ ;  /* 0x000000ffff127224 */ /* 0x000fe200078e00ff */
[----:B------:R-:W-:Y:S02]  /*0490*/  IADD3.X R17, R4, R7, RZ, P4, P3 ;  /* 0x0000000704117210 */ /* 0x000fe400027e64ff */
[----:B------:R-:W-:Y:S02]  /*04a0*/  CS2R R24, SRZ ;  /* 0x0000000000187805 */ /* 0x000fe4000001ff00 */
[C---:B------:R-:W-:Y:S01]  /*04b0*/  IADD3 R10, P5, P6, R6.reuse, R10, R11 ;  /* 0x0000000a060a7210 */ /* 0x040fe20007ebe00b */
[----:B------:R-:W-:Y:S01]  /*04c0*/  ULDC.64 UR6, c[0x0][0x248] ;  /* 0x0000920000067ab9 */ /* 0x000fe20000000a00 */
[----:B------:R-:W-:-:S02]  /*04d0*/  IADD3 R8, P3, P4, R6, R8, R9 ;  /* 0x0000000806087210 */ /* 0x000fc40007c7e009 */
[C---:B------:R-:W-:Y:S01]  /*04e0*/  IADD3.X R15, R4.reuse, R5, RZ, P2, P1 ;  /* 0x00000005040f7210 */ /* 0x040fe200017e24ff */
[----:B------:R-:W1:Y:S01]  /*04f0*/  LDC.64 R6, c[0x0][0x210] ;  /* 0x00008400ff067b82 */ /* 0x000e620000000a00 */
[C---:B------:R-:W-:Y:S02]  /*0500*/  IADD3.X R11, R4.reuse, R23, RZ, P5, P6 ;  /* 0x00000017040b7210 */ /* 0x040fe40002fec4ff */
[----:B------:R-:W-:Y:S01]  /*0510*/  IADD3.X R9, R4, R21, RZ, P3, P4 ;  /* 0x0000001504097210 */ /* 0x000fe20001fe84ff */
[----:B------:R-:W-:Y:S01]  /*0520*/  IMAD.SHL.U32 R21, R13, 0x40, RZ ;  /* 0x000000400d157824 */ /* 0x000fe200078e00ff */
[----:B------:R-:W-:-:S03]  /*0530*/  SHF.R.S32.HI R20, RZ, 0xd, R19 ;  /* 0x0000000dff147819 */ /* 0x000fc60000011413 */
[----:B------:R-:W2:Y:S01]  /*0540*/  LDC.64 R4, c[0x0][0x238] ;  /* 0x00008e00ff047b82 */ /* 0x000ea20000000a00 */
[----:B------:R-:W-:-:S04]  /*0550*/  IMAD.WIDE R16, R21, 0x4, R16 ;  /* 0x0000000415107825 */ /* 0x000fc800078e0210 */
[----:B------:R-:W-:-:S04]  /*0560*/  IMAD.WIDE R14, R21, 0x4, R14 ;  /* 0x00000004150e7825 */ /* 0x000fc800078e020e */
[----:B------:R-:W-:-:S04]  /*0570*/  IMAD.WIDE R10, R21, 0x4, R10 ;  /* 0x00000004150a7825 */ /* 0x000fc800078e020a */
[----:B------:R-:W-:-:S04]  /*0580*/  IMAD.WIDE R8, R21, 0x4, R8 ;  /* 0x0000000415087825 */ /* 0x000fc800078e0208 */
[----:B------:R-:W-:-:S04]  /*0590*/  IMAD.SHL.U32 R23, R20, 0x400, RZ ;  /* 0x0000040014177824 */ /* 0x000fc800078e00ff */
[----:B------:R-:W-:-:S04]  /*05a0*/  IMAD.WIDE R16, R23, 0x4, R16 ;  /* 0x0000000417107825 */ /* 0x000fc800078e0210 */
[C---:B------:R-:W-:Y:S01]  /*05b0*/  IMAD.WIDE R14, R23.reuse, 0x4, R14 ;  /* 0x00000004170e7825 */ /* 0x040fe200078e020e */
[----:B------:R3:W4:Y:S03]  /*05c0*/  @!P0 LDG.E.EL R18, desc[UR4][R16.64] ;  /* 0x0000000410128981 */ /* 0x000726000c2e1900 */
[----:B------:R-:W-:Y:S01]  /*05d0*/  IMAD.WIDE R10, R23, 0x4, R10 ;  /* 0x00000004170a7825 */ /* 0x000fe200078e020a */
[----:B------:R-:W-:Y:S01]  /*05e0*/  ISETP.GT.AND P1, PT, R13, 0xf, PT ;  /* 0x0000000f0d00780c */ /* 0x000fe20003f24270 */
[----:B------:R-:W5:Y:S02]  /*05f0*/  @!P0 LDG.E.EL R24, desc[UR4][R14.64] ;  /* 0x000000040e188981 */ /* 0x000f64000c2e1900 */
[----:B------:R-:W-:Y:S02]  /*0600*/  IMAD.WIDE R22, R23, 0x4, R8 ;  /* 0x0000000417167825 */ /* 0x000fe400078e0208 */
[----:B------:R-:W1:Y:S01]  /*0610*/  LDC.64 R8, c[0x0][0x240] ;  /* 0x00009000ff087b82 */ /* 0x000e620000000a00 */
[----:B------:R2:W5:Y:S01]  /*0620*/  @!P0 LDG.E.EL R25, desc[UR4][R10.64] ;  /* 0x000000040a198981 */ /* 0x000562000c2e1900 */
[----:B------:R-:W-:-:S02]  /*0630*/  IMAD.SHL.U32 R19, R20, 0x1000, RZ ;  /* 0x0000100014137824 */ /* 0x000fc400078e00ff */
[----:B------:R-:W-:-:S03]  /*0640*/  IMAD.MOV.U32 R21, RZ, RZ, RZ ;  /* 0x000000ffff157224 */ /* 0x000fc600078e00ff */
[----:B---3--:R-:W-:Y:S01]  /*0650*/  IADD3 R17, R19, R2, -R26 ;  /* 0x0000000213117210 */ /* 0x008fe20007ffe81a */
[----:B--2---:R-:W-:Y:S01]  /*0660*/  IMAD.WIDE R26, R3, 0x4, R4 ;  /* 0x00000004031a7825 */ /* 0x004fe200078e0204 */
[----:B------:R-:W-:Y:S02]  /*0670*/  LOP3.LUT R3, R0, 0xffffff00, RZ, 0xc0, !PT ;  /* 0xffffff0000037812 */ /* 0x000fe400078ec0ff */
[----:B------:R-:W-:Y:S01]  /*0680*/  CS2R R4, SRZ ;  /* 0x0000000000047805 */ /* 0x000fe2000001ff00 */
[----:B------:R-:W2:Y:S01]  /*0690*/  @!P0 LDG.E.EL R21, desc[UR4][R22.64] ;  /* 0x0000000416158981 */ /* 0x000ea2000c2e1900 */
[----:B------:R-:W-:Y:S02]  /*06a0*/  IMAD.SHL.U32 R13, R13, 0x100, RZ ;  /* 0x000001000d0d7824 */ /* 0x000fe400078e00ff */
[----:B------:R-:W-:Y:S01]  /*06b0*/  IMAD.IADD R0, R2, 0x1, -R3 ;  /* 0x0000000102007824 */ /* 0x000fe200078e0a03 */
[----:B------:R-:W-:Y:S01]  /*06c0*/  SHF.R.S32.HI R10, RZ, 0x1f, R19 ;  /* 0x0000001fff0a7819 */ /* 0x000fe20000011413 */
[----:B-1----:R-:W-:Y:S01]  /*06d0*/  IMAD.WIDE R16, R17, 0x4, R6 ;  /* 0x0000000411107825 */ /* 0x002fe200078e0206 */
[----:B------:R-:W-:-:S02]  /*06e0*/  CS2R R6, SRZ ;  /* 0x0000000000067805 */ /* 0x000fc4000001ff00 */
[----:B------:R-:W-:Y:S01]  /*06f0*/  SHF.R.S32.HI R3, RZ, 0x1f, R13 ;  /* 0x0000001fff037819 */ /* 0x000fe2000001140d */
[----:B------:R-:W3:Y:S01]  /*0700*/  @!P0 LDG.E.EL.64 R4, desc[UR4][R26.64] ;  /* 0x000000041a048981 */ /* 0x000ee2000c2e1b00 */
[----:B------:R-:W-:Y:S02]  /*0710*/  IADD3 R19, P2, P3, R13, R0, R19 ;  /* 0x000000000d137210 */ /* 0x000fe40007b5e013 */
[----:B------:R-:W-:Y:S01]  /*0720*/  SHF.R.S32.HI R11, RZ, 0x1f, R0 ;  /* 0x0000001fff0b7819 */ /* 0x000fe20000011400 */
[----:B------:R-:W-:Y:S01]  /*0730*/  IMAD.MOV.U32 R0, RZ, RZ, RZ ;  /* 0x000000ffff007224 */ /* 0x000fe200078e00ff */
[----:B------:R1:W3:Y:S02]  /*0740*/  @!P0 LDG.E.64 R6, desc[UR4][R16.64] ;  /* 0x0000000410068981 */ /* 0x0002e4000c1e1b00 */
[----:B------:R-:W-:Y:S01]  /*0750*/  IADD3.X R10, R3, R11, R10, P2, P3 ;  /* 0x0000000b030a7210 */ /* 0x000fe200017e640a */
[----:B------:R-:W-:Y:S02]  /*0760*/  IMAD.MOV.U32 R3, RZ, RZ, RZ ;  /* 0x000000ffff037224 */ /* 0x000fe400078e00ff */
[----:B0-----:R-:W-:Y:S01]  /*0770*/  IMAD.WIDE R12, R12, 0x4, R8 ;  /* 0x000000040c0c7825 */ /* 0x001fe200078e0208 */
[----:B------:R-:W-:-:S02]  /*0780*/  LEA R14, P2, R19, UR6, 0x2 ;  /* 0x00000006130e7c11 */ /* 0x000fc4000f8410ff */
[----:B------:R-:W-:Y:S02]  /*0790*/  CS2R R8, SRZ ;  /* 0x0000000000087805 */ /* 0x000fe4000001ff00 */
[----:B------:R-:W3:Y:S01]  /*07a0*/  @!P0 LDG.E.EL R0, desc[UR4][R12.64] ;  /* 0x000000040c008981 */ /* 0x000ee2000c2e1900 */
[----:B------:R-:W-:Y:S02]  /*07b0*/  LEA.HI.X R15, R19, UR7, R10, 0x2, P2 ;  /* 0x00000007130f7c11 */ /* 0x000fe400090f140a */
[----:B------:R-:W0:Y:S01]  /*07c0*/  LDC.64 R10, c[0x0][0x250] ;  /* 0x00009400ff0a7b82 */ /* 0x000e220000000a00 */
[----:B------:R0:W3:Y:S04]  /*07d0*/  @!P0 LDG.E.EL R3, desc[UR4][R12.64] ;  /* 0x000000040c038981 */ /* 0x0000e8000c2e1900 */
[----:B------:R-:W3:Y:S01]  /*07e0*/  @P1 LDG.E.64 R8, desc[UR4][R14.64+-0x4000] ;  /* 0xffc000040e081981 */ /* 0x000ee2000c1e1b00 */
[----:B0-----:R-:W-:Y:S01]  /*07f0*/  IMAD.WIDE R10, R2, 0x4, R10 ;  /* 0x00000004020a7825 */ /* 0x001fe200078e020a */
[----:B----4-:R-:W-:-:S02]  /*0800*/  SEL R19, R18, RZ, !P0 ;  /* 0x000000ff12137207 */ /* 0x010fc40004000000 */
[----:B-----5:R-:W-:Y:S02]  /*0810*/  SEL R24, R24, RZ, !P0 ;  /* 0x000000ff18187207 */ /* 0x020fe40004000000 */
[----:B-1----:R-:W-:-:S05]  /*0820*/  SEL R16, R25, RZ, !P0 ;  /* 0x000000ff19107207 */ /* 0x002fca0004000000 */
[----:B------:R-:W-:Y:S01]  /*0830*/  FADD R16, -R19, R16 ;  /* 0x0000001013107221 */ /* 0x000fe20000000100 */
[----:B--2---:R-:W-:-:S05]  /*0840*/  SEL R21, R21, RZ, !P0 ;  /* 0x000000ff15157207 */ /* 0x004fca0004000000 */
[----:B------:R-:W-:Y:S01]  /*0850*/  FADD R21, -R24, R21 ;  /* 0x0000001518157221 */ /* 0x000fe20000000100 */
[----:B---3--:R-:W-:Y:S02]  /*0860*/  SEL R4, R4, RZ, !P0 ;  /* 0x000000ff04047207 */ /* 0x008fe40004000000 */
[----:B------:R-:W-:Y:S02]  /*0870*/  SEL R5, R5, RZ, !P0 ;  /* 0x000000ff05057207 */ /* 0x000fe40004000000 */
[----:B------:R-:W-:Y:S01]  /*0880*/  SEL R13, R6, RZ, !P0 ;  /* 0x000000ff060d7207 */ /* 0x000fe20004000000 */
[----:B------:R-:W-:Y:S01]  /*0890*/  FFMA R4, R16, R4, R19 ;  /* 0x0000000410047223 */ /* 0x000fe20000000013 */
[----:B------:R-:W-:Y:S01]  /*08a0*/  SEL R6, R7, RZ, !P0 ;  /* 0x000000ff07067207 */ /* 0x000fe20004000000 */
[----:B------:R-:W-:Y:S02]  /*08b0*/  FFMA R5, R21, R5, R24 ;  /* 0x0000000515057223 */ /* 0x000fe40000000018 */
[----:B------:R-:W-:-:S02]  /*08c0*/  FADD R4, -R13, R4 ;  /* 0x000000040d047221 */ /* 0x000fc40000000100 */
[----:B------:R-:W-:Y:S01]  /*08d0*/  FADD R5, -R6, R5 ;  /* 0x0000000506057221 */ /* 0x000fe20000000100 */
[----:B------:R-:W-:Y:S02]  /*08e0*/  SEL R0, R0, RZ, !P0 ;  /* 0x000000ff00007207 */ /* 0x000fe40004000000 */
[----:B------:R-:W-:-:S03]  /*08f0*/  SEL R3, R3, RZ, !P0 ;  /* 0x000000ff03037207 */ /* 0x000fc60004000000 */
[----:B------:R-:W-:Y:S01]  /*0900*/  FFMA R4, R4, R0, R13 ;  /* 0x0000000004047223 */ /* 0x000fe2000000000d */
[----:B------:R-:W-:Y:S01]  /*0910*/  @P0 SEL R4, R8, RZ, P1 ;  /* 0x000000ff08040207 */ /* 0x000fe20000800000 */
[----:B------:R-:W-:Y:S01]  /*0920*/  FFMA R5, R5, R3, R6 ;  /* 0x0000000305057223 */ /* 0x000fe20000000006 */
[----:B------:R-:W-:-:S05]  /*0930*/  @P0 SEL R5, R9, RZ, P1 ;  /* 0x000000ff09050207 */ /* 0x000fca0000800000 */
[----:B------:R-:W-:Y:S01]  /*0940*/  STG.E.64 desc[UR4][R10.64], R4 ;  /* 0x000000040a007986 */ /* 0x000fe2000c101b04 */
[----:B------:R-:W-:Y:S05]  /*0950*/  EXIT ;  /* 0x000000000000794d */ /* 0x000fea0003800000 */
.L_x_0:
[----:B------:R-:W-:-:S00]  /*0960*/  BRA `(.L_x_0) ;  /* 0xfffffffc00fc7947 */ /* 0x000fc0000383ffff */
[----:B------:R-:W-:-:S00]  /*0970*/  NOP ;  /* 0x0000000000007918 */ /* 0x000fc00000000000 */
        /* <DEDUP_REMOVED lines=8> */
.L_x_1:


//--------------------- .nv.constant0.triton_poi_fused_cat_121 --------------------------
	.section	.nv.constant0.triton_poi_fused_cat_121,"a",@progbits
	.sectionflags	@""
	.align	4
.nv.constant0.triton_poi_fused_cat_121:
	.zero		604
